	.headerflags	@"EF_CUDA_TEXMODE_UNIFIED EF_CUDA_64BIT_ADDRESS EF_CUDA_ACCELERATORS EF_CUDA_SM90 EF_CUDA_VIRTUAL_SM(EF_CUDA_SM90)"
	.elftype	@"ET_EXEC"


//--------------------- .nv.info                  --------------------------
	.section	.nv.info,"",@"SHT_CUDA_INFO"
	.align	4


	//----- nvinfo : EIATTR_REGCOUNT
	.align		4
        /*0000*/ 	.byte	0x04, 0x2f
        /*0002*/ 	.short	(.L_1 - .L_0)
	.align		4
.L_0:
        /*0004*/ 	.word	index@(triton_poi_fused_relu_threshold_backward_2)
        /*0008*/ 	.word	0x0000000e


	//----- nvinfo : EIATTR_MIN_STACK_SIZE
	.align		4
.L_1:
        /*000c*/ 	.byte	0x04, 0x12
        /*000e*/ 	.short	(.L_3 - .L_2)
	.align		4
.L_2:
        /*0010*/ 	.word	index@(triton_poi_fused_relu_threshold_backward_2)
        /*0014*/ 	.word	0x00000000


	//----- nvinfo : EIATTR_FRAME_SIZE
	.align		4
.L_3:
        /*0018*/ 	.byte	0x04, 0x11
        /*001a*/ 	.short	(.L_5 - .L_4)
	.align		4
.L_4:
        /*001c*/ 	.word	index@(triton_poi_fused_relu_threshold_backward_2)
        /*0020*/ 	.word	0x00000000


	//----- nvinfo : EIATTR_MIN_STACK_SIZE
	.align		4
.L_5:
        /*0024*/ 	.byte	0x04, 0x12
        /*0026*/ 	.short	(.L_7 - .L_6)
	.align		4
.L_6:
        /*0028*/ 	.word	index@(triton_poi_fused_relu_threshold_backward_2)
        /*002c*/ 	.word	0x00000000
.L_7:


//--------------------- .nv.info.triton_poi_fused_relu_threshold_backward_2 --------------------------
	.section	.nv.info.triton_poi_fused_relu_threshold_backward_2,"",@"SHT_CUDA_INFO"
	.sectionflags	@""
	.align	4


	//----- nvinfo : EIATTR_CUDA_API_VERSION
	.align		4
        /*0000*/ 	.byte	0x04, 0x37
        /*0002*/ 	.short	(.L_9 - .L_8)
.L_8:
        /*0004*/ 	.word	0x0000007c


	//----- nvinfo : EIATTR_KPARAM_INFO
	.align		4
.L_9:
        /*0008*/ 	.byte	0x04, 0x17
        /*000a*/ 	.short	(.L_11 - .L_10)
.L_10:
        /*000c*/ 	.word	0x00000000
        /*0010*/ 	.short	0x0003
        /*0012*/ 	.short	0x0018
        /*0014*/ 	.byte	0x00, 0xf0, 0x11, 0x00


	//----- nvinfo : EIATTR_KPARAM_INFO
	.align		4
.L_11:
        /*0018*/ 	.byte	0x04, 0x17
        /*001a*/ 	.short	(.L_13 - .L_12)
.L_12:
        /*001c*/ 	.word	0x00000000
        /*0020*/ 	.short	0x0002
        /*0022*/ 	.short	0x0010
        /*0024*/ 	.byte	0x00, 0xf4, 0x21, 0x00


	//----- nvinfo : EIATTR_KPARAM_INFO
	.align		4
.L_13:
        /*0028*/ 	.byte	0x04, 0x17
        /*002a*/ 	.short	(.L_15 - .L_14)
.L_14:
        /*002c*/ 	.word	0x00000000
        /*0030*/ 	.short	0x0001
        /*0032*/ 	.short	0x0008
        /*0034*/ 	.byte	0x00, 0xf4, 0x21, 0x00


	//----- nvinfo : EIATTR_KPARAM_INFO
	.align		4
.L_15:
        /*0038*/ 	.byte	0x04, 0x17
        /*003a*/ 	.short	(.L_17 - .L_16)
.L_16:
        /*003c*/ 	.word	0x00000000
        /*0040*/ 	.short	0x0000
        /*0042*/ 	.short	0x0000
        /*0044*/ 	.byte	0x00, 0xf4, 0x21, 0x00


	//----- nvinfo : EIATTR_SPARSE_MMA_MASK
	.align		4
.L_17:
        /*0048*/ 	.byte	0x03, 0x50
        /*004a*/ 	.short	0x0000


	//----- nvinfo : EIATTR_MAXREG_COUNT
	.align		4
        /*004c*/ 	.byte	0x03, 0x1b
        /*004e*/ 	.short	0x00ff


	//----- nvinfo : EIATTR_EXIT_INSTR_OFFSETS
	.align		4
        /*0050*/ 	.byte	0x04, 0x1c
        /*0052*/ 	.short	(.L_19 - .L_18)


	//   ....[0]....
.L_18:
        /*0054*/ 	.word	0x000001d0


	//   ....[1]....
        /*0058*/ 	.word	0x000001f0


	//----- nvinfo : EIATTR_REQNTID
	.align		4
.L_19:
        /*005c*/ 	.byte	0x04, 0x10
        /*005e*/ 	.short	(.L_21 - .L_20)
.L_20:
        /*0060*/ 	.word	0x00000080
        /*0064*/ 	.word	0x00000001
        /*0068*/ 	.word	0x00000001


	//----- nvinfo : EIATTR_CBANK_PARAM_SIZE
	.align		4
.L_21:
        /*006c*/ 	.byte	0x03, 0x19
        /*006e*/ 	.short	0x001c


	//----- nvinfo : EIATTR_PARAM_CBANK
	.align		4
        /*0070*/ 	.byte	0x04, 0x0a
        /*0072*/ 	.short	(.L_23 - .L_22)
	.align		4
.L_22:
        /*0074*/ 	.word	index@(.nv.constant0.triton_poi_fused_relu_threshold_backward_2)
        /*0078*/ 	.short	0x0210
        /*007a*/ 	.short	0x001c


	//----- nvinfo : EIATTR_SW_WAR
	.align		4
.L_23:
        /*007c*/ 	.byte	0x04, 0x36
        /*007e*/ 	.short	(.L_25 - .L_24)
.L_24:
        /*0080*/ 	.word	0x00000008
.L_25:


//--------------------- .nv.callgraph             --------------------------
	.section	.nv.callgraph,"",@"SHT_CUDA_CALLGRAPH"
	.align	4
	.sectionentsize	8
	.align		4
        /*0000*/ 	.word	0x00000000
	.align		4
        /*0004*/ 	.word	0xffffffff
	.align		4
        /*0008*/ 	.word	0x00000000
	.align		4
        /*000c*/ 	.word	0xfffffffe
	.align		4
        /*0010*/ 	.word	0x00000000
	.align		4
        /*0014*/ 	.word	0xfffffffd
	.align		4
        /*0018*/ 	.word	0x00000000
	.align		4
        /*001c*/ 	.word	0xfffffffc


//--------------------- .text.triton_poi_fused_relu_threshold_backward_2 --------------------------
	.section	.text.triton_poi_fused_relu_threshold_backward_2,"ax",@progbits
	.align	128
        .global         triton_poi_fused_relu_threshold_backward_2
        .type           triton_poi_fused_relu_threshold_backward_2,@function
        .size           triton_poi_fused_relu_threshold_backward_2,(.L_x_1 - triton_poi_fused_relu_threshold_backward_2)
        .other          triton_poi_fused_relu_threshold_backward_2,@"STO_CUDA_ENTRY STV_DEFAULT"
triton_poi_fused_relu_threshold_backward_2:
.text.triton_poi_fused_relu_threshold_backward_2:
[----:B------:R-:W0:Y:S02]  /*0000*/  LDC R1, c[0x0][0x28] ;  /* 0x00000a00ff017b82 */ /* 0x000e240000000800 */
[----:B------:R-:W1:Y:S01]  /*0010*/  S2R R0, SR_TID.X ;  /* 0x0000000000007919 */ /* 0x000e620000002100 */
[----:B------:R-:W2:Y:S01]  /*0020*/  LDC.64 R4, c[0x0][0x218] ;  /* 0x00008600ff047b82 */ /* 0x000ea20000000a00 */
[----:B------:R-:W-:Y:S01]  /*0030*/  ULDC.64 UR4, c[0x0][0x208] ;  /* 0x0000820000047ab9 */ /* 0x000fe20000000a00 */
[----:B------:R-:W-:Y:S01]  /*0040*/  ULDC.64 UR6, c[0x0][0x220] ;  /* 0x0000880000067ab9 */ /* 0x000fe20000000a00 */
[----:B------:R-:W3:Y:S05]  /*0050*/  S2R R7, SR_CTAID.X ;  /* 0x0000000000077919 */ /* 0x000eea0000002500 */
[----:B------:R-:W4:Y:S01]  /*0060*/  LDC.64 R2, c[0x0][0x210] ;  /* 0x00008400ff027b82 */ /* 0x000f220000000a00 */
[----:B-1----:R-:W-:-:S02]  /*0070*/  LOP3.LUT R0, R0, 0x7f, RZ, 0xc0, !PT ;  /* 0x0000007f00007812 */ /* 0x002fc400078ec0ff */
[----:B---3--:R-:W-:-:S03]  /*0080*/  SHF.R.S32.HI R6, RZ, 0x18, R7 ;  /* 0x00000018ff067819 */ /* 0x008fc60000011407 */
[----:B------:R-:W-:Y:S01]  /*0090*/  IMAD R7, R7, 0x80, R0 ;  /* 0x0000008007077824 */ /* 0x000fe200078e0200 */
[----:B------:R-:W-:-:S03]  /*00a0*/  SGXT R0, R6, 0x1 ;  /* 0x000000010600781a */ /* 0x000fc60000000200 */
[C---:B----4-:R-:W-:Y:S01]  /*00b0*/  IMAD.WIDE R2, R7.reuse, 0x4, R2 ;  /* 0x0000000407027825 */ /* 0x050fe200078e0202 */
[----:B------:R-:W-:Y:S02]  /*00c0*/  ISETP.GE.AND P0, PT, R7, 0x100, PT ;  /* 0x000001000700780c */ /* 0x000fe40003f06270 */
[----:B------:R-:W-:-:S04]  /*00d0*/  LEA.HI R0, R0, R7, RZ, 0x2 ;  /* 0x0000000700007211 */ /* 0x000fc800078f10ff */
[----:B------:R-:W-:-:S05]  /*00e0*/  LOP3.LUT R0, R0, 0xfffffffc, RZ, 0xc0, !PT ;  /* 0xfffffffc00007812 */ /* 0x000fca00078ec0ff */
[----:B------:R-:W-:Y:S02]  /*00f0*/  IMAD.IADD R9, R7, 0x1, -R0 ;  /* 0x0000000107097824 */ /* 0x000fe400078e0a00 */
[----:B------:R-:W-:Y:S02]  /*0100*/  IMAD.MOV.U32 R0, RZ, RZ, RZ ;  /* 0x000000ffff007224 */ /* 0x000fe400078e00ff */
[----:B--2---:R-:W-:-:S04]  /*0110*/  IMAD.WIDE R4, R9, 0x4, R4 ;  /* 0x0000000409047825 */ /* 0x004fc800078e0204 */
[----:B------:R-:W-:Y:S01]  /*0120*/  IMAD.MOV.U32 R9, RZ, RZ, RZ ;  /* 0x000000ffff097224 */ /* 0x000fe200078e00ff */
[----:B------:R-:W2:Y:S05]  /*0130*/  @!P0 LDG.E R0, desc[UR4][R2.64] ;  /* 0x0000000402008981 */ /* 0x000eaa000c1e1900 */
[----:B------:R-:W2:Y:S02]  /*0140*/  @!P0 LDG.E.EL R9, desc[UR4][R4.64] ;  /* 0x0000000404098981 */ /* 0x000ea4000c2e1900 */
[----:B--2---:R-:W-:Y:S01]  /*0150*/  FADD R6, R9, R0 ;  /* 0x0000000009067221 */ /* 0x004fe20000000000 */
[----:B------:R-:W-:-:S04]  /*0160*/  FSETP.GEU.AND P1, PT, R0, -R9, PT ;  /* 0x800000090000720b */ /* 0x000fc80003f2e000 */
[----:B------:R-:W-:Y:S02]  /*0170*/  FSEL R9, R6, RZ, P1 ;  /* 0x000000ff06097208 */ /* 0x000fe40000800000 */
[----:B------:R-:W-:Y:S02]  /*0180*/  IADD3 R6, P1, R7, UR6, RZ ;  /* 0x0000000607067c10 */ /* 0x000fe4000ff3e0ff */
[----:B------:R-:W-:Y:S01]  /*0190*/  FSETP.GTU.AND P2, PT, R9, RZ, PT ;  /* 0x000000ff0900720b */ /* 0x000fe20003f4c000 */
[----:B------:R1:W-:Y:S01]  /*01a0*/  @!P0 STG.E desc[UR4][R2.64], R9 ;  /* 0x0000000902008986 */ /* 0x0003e2000c101904 */
[----:B------:R-:W-:Y:S02]  /*01b0*/  LEA.HI.X.SX32 R7, R7, UR7, 0x1, P1 ;  /* 0x0000000707077c11 */ /* 0x000fe400088f0eff */
[----:B------:R-:W-:Y:S01]  /*01c0*/  SEL R11, RZ, 0x1, P2 ;  /* 0x00000001ff0b7807 */ /* 0x000fe20001000000 */
[----:B------:R-:W-:Y:S08]  /*01d0*/  @P0 EXIT ;  /* 0x000000000000094d */ /* 0x000ff00003800000 */
[----:B------:R-:W-:Y:S01]  /*01e0*/  STG.E.U8 desc[UR4][R6.64], R11 ;  /* 0x0000000b06007986 */ /* 0x000fe2000c101104 */
[----:B------:R-:W-:Y:S05]  /*01f0*/  EXIT ;  /* 0x000000000000794d */ /* 0x000fea0003800000 */
.L_x_0:
[----:B------:R-:W-:-:S00]  /*0200*/  BRA `(.L_x_0) ;  /* 0xfffffffc00fc7947 */ /* 0x000fc0000383ffff */
[----:B------:R-:W-:-:S00]  /*0210*/  NOP ;  /* 0x0000000000007918 */ /* 0x000fc00000000000 */
        /* <DEDUP_REMOVED lines=14> */
.L_x_1:


//--------------------- .nv.constant0.triton_poi_fused_relu_threshold_backward_2 --------------------------
	.section	.nv.constant0.triton_poi_fused_relu_threshold_backward_2,"a",@progbits
	.sectionflags	@""
	.align	4
.nv.constant0.triton_poi_fused_relu_threshold_backward_2:
	.zero		556
